//
// Generated by NVIDIA NVVM Compiler
//
// Compiler Build ID: CL-36424714
// Cuda compilation tools, release 13.0, V13.0.88
// Based on NVVM 20.0.0
//

.version 9.0
.target sm_100
.address_size 64

	// .globl	_Z16assignFloatValuePfif

.visible .entry _Z16assignFloatValuePfif(
	.param .u64 .ptr .align 1 _Z16assignFloatValuePfif_param_0,
	.param .u32 _Z16assignFloatValuePfif_param_1,
	.param .f32 _Z16assignFloatValuePfif_param_2
)
{
	.reg .pred 	%p<2>;
	.reg .b32 	%r<6>;
	.reg .b32 	%f<2>;
	.reg .b64 	%rd<5>;

	ld.param.u64 	%rd1, [_Z16assignFloatValuePfif_param_0];
	ld.param.u32 	%r2, [_Z16assignFloatValuePfif_param_1];
	ld.param.f32 	%f1, [_Z16assignFloatValuePfif_param_2];
	mov.u32 	%r3, %ntid.x;
	mov.u32 	%r4, %ctaid.x;
	mov.u32 	%r5, %tid.x;
	mad.lo.s32 	%r1, %r3, %r4, %r5;
	setp.ge.s32 	%p1, %r1, %r2;
	@%p1 bra 	$L__BB0_2;
	cvta.to.global.u64 	%rd2, %rd1;
	mul.wide.s32 	%rd3, %r1, 4;
	add.s64 	%rd4, %rd2, %rd3;
	st.global.f32 	[%rd4], %f1;
$L__BB0_2:
	ret;

}
	// .globl	_Z15assignHalfValueP6__halfif
.visible .entry _Z15assignHalfValueP6__halfif(
	.param .u64 .ptr .align 1 _Z15assignHalfValueP6__halfif_param_0,
	.param .u32 _Z15assignHalfValueP6__halfif_param_1,
	.param .f32 _Z15assignHalfValueP6__halfif_param_2
)
{
	.reg .pred 	%p<2>;
	.reg .b16 	%rs<2>;
	.reg .b32 	%r<6>;
	.reg .b32 	%f<3>;
	.reg .b64 	%rd<5>;

	ld.param.u64 	%rd1, [_Z15assignHalfValueP6__halfif_param_0];
	ld.param.u32 	%r2, [_Z15assignHalfValueP6__halfif_param_1];
	ld.param.f32 	%f1, [_Z15assignHalfValueP6__halfif_param_2];
	mov.u32 	%r3, %ntid.x;
	mov.u32 	%r4, %ctaid.x;
	mov.u32 	%r5, %tid.x;
	mad.lo.s32 	%r1, %r3, %r4, %r5;
	setp.ge.s32 	%p1, %r1, %r2;
	@%p1 bra 	$L__BB1_2;
	cvta.to.global.u64 	%rd2, %rd1;
	mul.wide.s32 	%rd3, %r1, 2;
	add.s64 	%rd4, %rd2, %rd3;
	// begin inline asm
	{  cvt.rn.f16.f32 %rs1, %f1;}

	// end inline asm
	st.global.u16 	[%rd4], %rs1;
$L__BB1_2:
	ret;

}


// ===== COMPILED SASS (sm_100) =====

	.target	sm_100

	.elftype	@"ET_EXEC"


//--------------------- .note.nv.tkinfo           --------------------------
	.section	.note.nv.tkinfo,"",@"SHT_NOTE"
	.sectionflags	@"SHF_NOTE_NV_TKINFO"
	.tkinfo
        /*0018*/ 	.word	0x00000002
        /*0030*/ 	.string	""
        /*0030*/ 	.string	"ptxas"
        /*0030*/ 	.string	"Cuda compilation tools, release 13.0, V13.0.88"
        /*0030*/ 	.string	"Build cuda_13.0.r13.0/compiler.36424714_0"
        /*0030*/ 	.string	"-arch sm_100 -m 64 "



//--------------------- .note.nv.cuinfo           --------------------------
	.section	.note.nv.cuinfo,"",@"SHT_NOTE"
	.sectionflags	@"SHF_NOTE_NV_CUINFO"
        /*0018*/ 	.short	0x0002
        /*001a*/ 	.short	0x0064
        /*001c*/ 	.short	0x0082
	.zero		2


//--------------------- .nv.info                  --------------------------
	.section	.nv.info,"",@"SHT_CUDA_INFO"
	.align	4


	//----- nvinfo : EIATTR_REGCOUNT
	.align		4
        /*0000*/ 	.byte	0x04, 0x2f
        /*0002*/ 	.short	(.L_1 - .L_0)
	.align		4
.L_0:
        /*0004*/ 	.word	index@(_Z16assignFloatValuePfif)
        /*0008*/ 	.word	0x0000000a


	//----- nvinfo : EIATTR_FRAME_SIZE
	.align		4
.L_1:
        /*000c*/ 	.byte	0x04, 0x11
        /*000e*/ 	.short	(.L_3 - .L_2)
	.align		4
.L_2:
        /*0010*/ 	.word	index@(_Z16assignFloatValuePfif)
        /*0014*/ 	.word	0x00000000


	//----- nvinfo : EIATTR_REGCOUNT
	.align		4
.L_3:
        /*0018*/ 	.byte	0x04, 0x2f
        /*001a*/ 	.short	(.L_5 - .L_4)
	.align		4
.L_4:
        /*001c*/ 	.word	index@(_Z15assignHalfValueP6__halfif)
        /*0020*/ 	.word	0x00000008


	//----- nvinfo : EIATTR_FRAME_SIZE
	.align		4
.L_5:
        /*0024*/ 	.byte	0x04, 0x11
        /*0026*/ 	.short	(.L_7 - .L_6)
	.align		4
.L_6:
        /*0028*/ 	.word	index@(_Z15assignHalfValueP6__halfif)
        /*002c*/ 	.word	0x00000000


	//----- nvinfo : EIATTR_MIN_STACK_SIZE
	.align		4
.L_7:
        /*0030*/ 	.byte	0x04, 0x12
        /*0032*/ 	.short	(.L_9 - .L_8)
	.align		4
.L_8:
        /*0034*/ 	.word	index@(_Z15assignHalfValueP6__halfif)
        /*0038*/ 	.word	0x00000000


	//----- nvinfo : EIATTR_MIN_STACK_SIZE
	.align		4
.L_9:
        /*003c*/ 	.byte	0x04, 0x12
        /*003e*/ 	.short	(.L_11 - .L_10)
	.align		4
.L_10:
        /*0040*/ 	.word	index@(_Z16assignFloatValuePfif)
        /*0044*/ 	.word	0x00000000
.L_11:


//--------------------- .nv.compat                --------------------------
	.section	.nv.compat,"",@"SHT_CUDA_COMPAT_INFO"
	.align	4
        /*0000*/ 	.byte	0x02, 0x09, 0x00, 0x00, 0x02, 0x02, 0x01, 0x00, 0x02, 0x05, 0x05, 0x00, 0x03, 0x07, 0x01, 0x01
        /*0010*/ 	.byte	0x02, 0x03, 0x00, 0x00, 0x02, 0x06, 0x01, 0x00, 0x04, 0x0b, 0x08, 0x00, 0x09, 0x00, 0x00, 0x00
        /*0020*/ 	.byte	0x00, 0x00, 0x00, 0x00


//--------------------- .nv.info._Z15assignHalfValueP6__halfif --------------------------
	.section	.nv.info._Z15assignHalfValueP6__halfif,"",@"SHT_CUDA_INFO"
	.sectionflags	@""
	.align	4


	//----- nvinfo : EIATTR_CUDA_API_VERSION
	.align		4
        /*0000*/ 	.byte	0x04, 0x37
        /*0002*/ 	.short	(.L_13 - .L_12)
.L_12:
        /*0004*/ 	.word	0x00000082


	//----- nvinfo : EIATTR_KPARAM_INFO
	.align		4
.L_13:
        /*0008*/ 	.byte	0x04, 0x17
        /*000a*/ 	.short	(.L_15 - .L_14)
.L_14:
        /*000c*/ 	.word	0x00000000
        /*0010*/ 	.short	0x0002
        /*0012*/ 	.short	0x000c
        /*0014*/ 	.byte	0x00, 0xf0, 0x11, 0x00


	//----- nvinfo : EIATTR_KPARAM_INFO
	.align		4
.L_15:
        /*0018*/ 	.byte	0x04, 0x17
        /*001a*/ 	.short	(.L_17 - .L_16)
.L_16:
        /*001c*/ 	.word	0x00000000
        /*0020*/ 	.short	0x0001
        /*0022*/ 	.short	0x0008
        /*0024*/ 	.byte	0x00, 0xf0, 0x11, 0x00


	//----- nvinfo : EIATTR_KPARAM_INFO
	.align		4
.L_17:
        /*0028*/ 	.byte	0x04, 0x17
        /*002a*/ 	.short	(.L_19 - .L_18)
.L_18:
        /*002c*/ 	.word	0x00000000
        /*0030*/ 	.short	0x0000
        /*0032*/ 	.short	0x0000
        /*0034*/ 	.byte	0x00, 0xf5, 0x21, 0x00


	//----- nvinfo : EIATTR_SPARSE_MMA_MASK
	.align		4
.L_19:
        /*0038*/ 	.byte	0x03, 0x50
        /*003a*/ 	.short	0x0000


	//----- nvinfo : EIATTR_MAXREG_COUNT
	.align		4
        /*003c*/ 	.byte	0x03, 0x1b
        /*003e*/ 	.short	0x00ff


	//----- nvinfo : EIATTR_MERCURY_ISA_VERSION
	.align		4
        /*0040*/ 	.byte	0x03, 0x5f
        /*0042*/ 	.short	0x0101


	//----- nvinfo : EIATTR_VRC_CTA_INIT_COUNT
	.align		4
        /*0044*/ 	.byte	0x02, 0x4a
	.zero		1
	.zero		1


	//----- nvinfo : EIATTR_EXIT_INSTR_OFFSETS
	.align		4
        /*0048*/ 	.byte	0x04, 0x1c
        /*004a*/ 	.short	(.L_21 - .L_20)


	//   ....[0]....
.L_20:
        /*004c*/ 	.word	0x00000070


	//   ....[1]....
        /*0050*/ 	.word	0x000000e0


	//----- nvinfo : EIATTR_CBANK_PARAM_SIZE
	.align		4
.L_21:
        /*0054*/ 	.byte	0x03, 0x19
        /*0056*/ 	.short	0x0010


	//----- nvinfo : EIATTR_PARAM_CBANK
	.align		4
        /*0058*/ 	.byte	0x04, 0x0a
        /*005a*/ 	.short	(.L_23 - .L_22)
	.align		4
.L_22:
        /*005c*/ 	.word	index@(.nv.constant0._Z15assignHalfValueP6__halfif)
        /*0060*/ 	.short	0x0380
        /*0062*/ 	.short	0x0010


	//----- nvinfo : EIATTR_SW_WAR
	.align		4
.L_23:
        /*0064*/ 	.byte	0x04, 0x36
        /*0066*/ 	.short	(.L_25 - .L_24)
.L_24:
        /*0068*/ 	.word	0x00000008
.L_25:


//--------------------- .nv.info._Z16assignFloatValuePfif --------------------------
	.section	.nv.info._Z16assignFloatValuePfif,"",@"SHT_CUDA_INFO"
	.sectionflags	@""
	.align	4


	//----- nvinfo : EIATTR_CUDA_API_VERSION
	.align		4
        /*0000*/ 	.byte	0x04, 0x37
        /*0002*/ 	.short	(.L_27 - .L_26)
.L_26:
        /*0004*/ 	.word	0x00000082


	//----- nvinfo : EIATTR_KPARAM_INFO
	.align		4
.L_27:
        /*0008*/ 	.byte	0x04, 0x17
        /*000a*/ 	.short	(.L_29 - .L_28)
.L_28:
        /*000c*/ 	.word	0x00000000
        /*0010*/ 	.short	0x0002
        /*0012*/ 	.short	0x000c
        /*0014*/ 	.byte	0x00, 0xf0, 0x11, 0x00


	//----- nvinfo : EIATTR_KPARAM_INFO
	.align		4
.L_29:
        /*0018*/ 	.byte	0x04, 0x17
        /*001a*/ 	.short	(.L_31 - .L_30)
.L_30:
        /*001c*/ 	.word	0x00000000
        /*0020*/ 	.short	0x0001
        /*0022*/ 	.short	0x0008
        /*0024*/ 	.byte	0x00, 0xf0, 0x11, 0x00


	//----- nvinfo : EIATTR_KPARAM_INFO
	.align		4
.L_31:
        /*0028*/ 	.byte	0x04, 0x17
        /*002a*/ 	.short	(.L_33 - .L_32)
.L_32:
        /*002c*/ 	.word	0x00000000
        /*0030*/ 	.short	0x0000
        /*0032*/ 	.short	0x0000
        /*0034*/ 	.byte	0x00, 0xf5, 0x21, 0x00


	//----- nvinfo : EIATTR_SPARSE_MMA_MASK
	.align		4
.L_33:
        /*0038*/ 	.byte	0x03, 0x50
        /*003a*/ 	.short	0x0000


	//----- nvinfo : EIATTR_MAXREG_COUNT
	.align		4
        /*003c*/ 	.byte	0x03, 0x1b
        /*003e*/ 	.short	0x00ff


	//----- nvinfo : EIATTR_MERCURY_ISA_VERSION
	.align		4
        /*0040*/ 	.byte	0x03, 0x5f
        /*0042*/ 	.short	0x0101


	//----- nvinfo : EIATTR_VRC_CTA_INIT_COUNT
	.align		4
        /*0044*/ 	.byte	0x02, 0x4a
	.zero		1
	.zero		1


	//----- nvinfo : EIATTR_EXIT_INSTR_OFFSETS
	.align		4
        /*0048*/ 	.byte	0x04, 0x1c
        /*004a*/ 	.short	(.L_35 - .L_34)


	//   ....[0]....
.L_34:
        /*004c*/ 	.word	0x00000070


	//   ....[1]....
        /*0050*/ 	.word	0x000000d0


	//----- nvinfo : EIATTR_CBANK_PARAM_SIZE
	.align		4
.L_35:
        /*0054*/ 	.byte	0x03, 0x19
        /*0056*/ 	.short	0x0010


	//----- nvinfo : EIATTR_PARAM_CBANK
	.align		4
        /*0058*/ 	.byte	0x04, 0x0a
        /*005a*/ 	.short	(.L_37 - .L_36)
	.align		4
.L_36:
        /*005c*/ 	.word	index@(.nv.constant0._Z16assignFloatValuePfif)
        /*0060*/ 	.short	0x0380
        /*0062*/ 	.short	0x0010


	//----- nvinfo : EIATTR_SW_WAR
	.align		4
.L_37:
        /*0064*/ 	.byte	0x04, 0x36
        /*0066*/ 	.short	(.L_39 - .L_38)
.L_38:
        /*0068*/ 	.word	0x00000008
.L_39:


//--------------------- .nv.callgraph             --------------------------
	.section	.nv.callgraph,"",@"SHT_CUDA_CALLGRAPH"
	.align	4
	.sectionentsize	8
	.align		4
        /*0000*/ 	.word	0x00000000
	.align		4
        /*0004*/ 	.word	0xffffffff
	.align		4
        /*0008*/ 	.word	0x00000000
	.align		4
        /*000c*/ 	.word	0xfffffffe
	.align		4
        /*0010*/ 	.word	0x00000000
	.align		4
        /*0014*/ 	.word	0xfffffffd
	.align		4
        /*0018*/ 	.word	0x00000000
	.align		4
        /*001c*/ 	.word	0xfffffffc


//--------------------- .text._Z15assignHalfValueP6__halfif --------------------------
	.section	.text._Z15assignHalfValueP6__halfif,"ax",@progbits
	.align	128
        .global         _Z15assignHalfValueP6__halfif
        .type           _Z15assignHalfValueP6__halfif,@function
        .size           _Z15assignHalfValueP6__halfif,(.L_x_2 - _Z15assignHalfValueP6__halfif)
        .other          _Z15assignHalfValueP6__halfif,@"STO_CUDA_ENTRY STV_DEFAULT"
_Z15assignHalfValueP6__halfif:
.text._Z15assignHalfValueP6__halfif:
[----:B------:R-:W-:Y:S01]  /*0000*/  LDC R1, c[0x0][0x37c] ;  /* 0x0000df00ff017b82 */ /* 0x000fe20000000800 */
[----:B------:R-:W0:Y:S01]  /*0010*/  S2R R5, SR_CTAID.X ;  /* 0x0000000000057919 */ /* 0x000e220000002500 */
[----:B------:R-:W0:Y:S01]  /*0020*/  LDCU UR4, c[0x0][0x360] ;  /* 0x00006c00ff0477ac */ /* 0x000e220008000800 */
[----:B------:R-:W0:Y:S01]  /*0030*/  S2R R0, SR_TID.X ;  /* 0x0000000000007919 */ /* 0x000e220000002100 */
[----:B------:R-:W1:Y:S01]  /*0040*/  LDCU UR5, c[0x0][0x388] ;  /* 0x00007100ff0577ac */ /* 0x000e620008000800 */
[----:B0-----:R-:W-:-:S05]  /*0050*/  IMAD R5, R5, UR4, R0 ;  /* 0x0000000405057c24 */ /* 0x001fca000f8e0200 */
[----:B-1----:R-:W-:-:S13]  /*0060*/  ISETP.GE.AND P0, PT, R5, UR5, PT ;  /* 0x0000000505007c0c */ /* 0x002fda000bf06270 */
[----:B------:R-:W-:Y:S05]  /*0070*/  @P0 EXIT ;  /* 0x000000000000094d */ /* 0x000fea0003800000 */
[----:B------:R-:W0:Y:S01]  /*0080*/  LDC.64 R2, c[0x0][0x380] ;  /* 0x0000e000ff027b82 */ /* 0x000e220000000a00 */
[----:B------:R-:W1:Y:S01]  /*0090*/  LDCU UR6, c[0x0][0x38c] ;  /* 0x00007180ff0677ac */ /* 0x000e620008000800 */
[----:B------:R-:W2:Y:S01]  /*00a0*/  LDCU.64 UR4, c[0x0][0x358] ;  /* 0x00006b00ff0477ac */ /* 0x000ea20008000a00 */
[----:B-1----:R-:W-:Y:S01]  /*00b0*/  F2FP.F16.F32.PACK_AB R0, RZ, UR6 ;  /* 0x00000006ff007c3e */ /* 0x002fe200080000ff */
[----:B0-----:R-:W-:-:S05]  /*00c0*/  IMAD.WIDE R2, R5, 0x2, R2 ;  /* 0x0000000205027825 */ /* 0x001fca00078e0202 */
[----:B--2---:R-:W-:Y:S01]  /*00d0*/  STG.E.U16 desc[UR4][R2.64], R0 ;  /* 0x0000000002007986 */ /* 0x004fe2000c101504 */
[----:B------:R-:W-:Y:S05]  /*00e0*/  EXIT ;  /* 0x000000000000794d */ /* 0x000fea0003800000 */
.L_x_0:
[----:B------:R-:W-:-:S00]  /*00f0*/  BRA `(.L_x_0) ;  /* 0xfffffffc00fc7947 */ /* 0x000fc0000383ffff */
[----:B------:R-:W-:-:S00]  /*0100*/  NOP ;  /* 0x0000000000007918 */ /* 0x000fc00000000000 */
[----:B------:R-:W-:-:S00]  /*0110*/  NOP ;  /* 0x0000000000007918 */ /* 0x000fc00000000000 */
[----:B------:R-:W-:-:S00]  /*0120*/  NOP ;  /* 0x0000000000007918 */ /* 0x000fc00000000000 */
[----:B------:R-:W-:-:S00]  /*0130*/  NOP ;  /* 0x0000000000007918 */ /* 0x000fc00000000000 */
[----:B------:R-:W-:-:S00]  /*0140*/  NOP ;  /* 0x0000000000007918 */ /* 0x000fc00000000000 */
[----:B------:R-:W-:-:S00]  /*0150*/  NOP ;  /* 0x0000000000007918 */ /* 0x000fc00000000000 */
[----:B------:R-:W-:-:S00]  /*0160*/  NOP ;  /* 0x0000000000007918 */ /* 0x000fc00000000000 */
[----:B------:R-:W-:-:S00]  /*0170*/  NOP ;  /* 0x0000000000007918 */ /* 0x000fc00000000000 */
.L_x_2:


//--------------------- .text._Z16assignFloatValuePfif --------------------------
	.section	.text._Z16assignFloatValuePfif,"ax",@progbits
	.align	128
        .global         _Z16assignFloatValuePfif
        .type           _Z16assignFloatValuePfif,@function
        .size           _Z16assignFloatValuePfif,(.L_x_3 - _Z16assignFloatValuePfif)
        .other          _Z16assignFloatValuePfif,@"STO_CUDA_ENTRY STV_DEFAULT"
_Z16assignFloatValuePfif:
.text._Z16assignFloatValuePfif:
        /* <DEDUP_REMOVED lines=9> */
[----:B------:R-:W1:Y:S07]  /*0090*/  LDCU.64 UR4, c[0x0][0x358] ;  /* 0x00006b00ff0477ac */ /* 0x000e6e0008000a00 */
[----:B------:R-:W1:Y:S01]  /*00a0*/  LDC R7, c[0x0][0x38c] ;  /* 0x0000e300ff077b82 */ /* 0x000e620000000800 */
[----:B0-----:R-:W-:-:S05]  /*00b0*/  IMAD.WIDE R2, R5, 0x4, R2 ;  /* 0x0000000405027825 */ /* 0x001fca00078e0202 */
[----:B-1----:R-:W-:Y:S01]  /*00c0*/  STG.E desc[UR4][R2.64], R7 ;  /* 0x0000000702007986 */ /* 0x002fe2000c101904 */
[----:B------:R-:W-:Y:S05]  /*00d0*/  EXIT ;  /* 0x000000000000794d */ /* 0x000fea0003800000 */
.L_x_1:
        /* <DEDUP_REMOVED lines=10> */
.L_x_3:


//--------------------- .nv.shared.reserved.0     --------------------------
	.section	.nv.shared.reserved.0,"aw",@nobits
	.weak		__nv_reservedSMEM_offset_0_alias
	.size		__nv_reservedSMEM_offset_0_alias, 0, 64
	.other		__nv_reservedSMEM_offset_0_alias,@"STO_CUDA_RESERVED_SHARED STV_DEFAULT"
__nv_reservedSMEM_offset_0_alias:
	.zero		0
	.zero		64


//--------------------- .nv.constant0._Z15assignHalfValueP6__halfif --------------------------
	.section	.nv.constant0._Z15assignHalfValueP6__halfif,"a",@progbits
	.sectionflags	@""
	.align	4
.nv.constant0._Z15assignHalfValueP6__halfif:
	.zero		912


//--------------------- .nv.constant0._Z16assignFloatValuePfif --------------------------
	.section	.nv.constant0._Z16assignFloatValuePfif,"a",@progbits
	.sectionflags	@""
	.align	4
.nv.constant0._Z16assignFloatValuePfif:
	.zero		912


//--------------------- SYMBOLS --------------------------

	.type		.nv.reservedSmem.offset0,@object
	.size		.nv.reservedSmem.offset0,0x4
